//
// Generated by NVIDIA NVVM Compiler
//
// Compiler Build ID: CL-36424714
// Cuda compilation tools, release 13.0, V13.0.88
// Based on NVVM 20.0.0
//

.version 9.0
.target sm_100
.address_size 64

	// .globl	_Z9hist_gmemPflPjiff

.visible .entry _Z9hist_gmemPflPjiff(
	.param .u64 .ptr .align 1 _Z9hist_gmemPflPjiff_param_0,
	.param .u64 _Z9hist_gmemPflPjiff_param_1,
	.param .u64 .ptr .align 1 _Z9hist_gmemPflPjiff_param_2,
	.param .u32 _Z9hist_gmemPflPjiff_param_3,
	.param .f32 _Z9hist_gmemPflPjiff_param_4,
	.param .f32 _Z9hist_gmemPflPjiff_param_5
)
{
	.reg .pred 	%p<23>;
	.reg .b32 	%r<21>;
	.reg .b32 	%f<18>;
	.reg .b64 	%rd<55>;

	ld.param.u64 	%rd28, [_Z9hist_gmemPflPjiff_param_0];
	ld.param.u64 	%rd27, [_Z9hist_gmemPflPjiff_param_1];
	ld.param.u64 	%rd29, [_Z9hist_gmemPflPjiff_param_2];
	ld.param.u32 	%r6, [_Z9hist_gmemPflPjiff_param_3];
	ld.param.f32 	%f1, [_Z9hist_gmemPflPjiff_param_4];
	ld.param.f32 	%f2, [_Z9hist_gmemPflPjiff_param_5];
	cvta.to.global.u64 	%rd1, %rd29;
	cvta.to.global.u64 	%rd2, %rd28;
	mov.u32 	%r7, %tid.x;
	mov.u32 	%r8, %ctaid.x;
	mov.u32 	%r9, %ntid.x;
	mad.lo.s32 	%r10, %r8, %r9, %r7;
	cvt.u64.u32 	%rd53, %r10;
	mov.u32 	%r11, %nctaid.x;
	mul.lo.s32 	%r12, %r9, %r11;
	cvt.u64.u32 	%rd4, %r12;
	setp.le.s64 	%p1, %rd27, %rd53;
	@%p1 bra 	$L__BB0_20;
	add.s64 	%rd30, %rd4, %rd53;
	max.u64 	%rd31, %rd27, %rd30;
	setp.lt.u64 	%p2, %rd30, %rd27;
	selp.u64 	%rd5, 1, 0, %p2;
	add.s64 	%rd32, %rd30, %rd5;
	sub.s64 	%rd6, %rd31, %rd32;
	and.b64  	%rd33, %rd6, -4294967296;
	setp.ne.s64 	%p3, %rd33, 0;
	@%p3 bra 	$L__BB0_3;
	cvt.u32.u64 	%r13, %rd4;
	cvt.u32.u64 	%r14, %rd6;
	div.u32 	%r15, %r14, %r13;
	cvt.u64.u32 	%rd49, %r15;
	bra.uni 	$L__BB0_4;
$L__BB0_3:
	div.u64 	%rd49, %rd6, %rd4;
$L__BB0_4:
	add.s64 	%rd10, %rd49, %rd5;
	and.b64  	%rd34, %rd10, 3;
	setp.eq.s64 	%p4, %rd34, 3;
	@%p4 bra 	$L__BB0_9;
	shl.b64 	%rd35, %rd53, 2;
	add.s64 	%rd51, %rd2, %rd35;
	shl.b64 	%rd12, %rd4, 2;
	add.s64 	%rd36, %rd10, 1;
	and.b64  	%rd50, %rd36, 3;
$L__BB0_6:
	.pragma "nounroll";
	ld.global.f32 	%f3, [%rd51];
	sub.f32 	%f4, %f3, %f1;
	div.rn.f32 	%f5, %f4, %f2;
	cvt.rzi.s32.f32 	%r1, %f5;
	setp.lt.s32 	%p5, %r1, 0;
	setp.ge.s32 	%p6, %r1, %r6;
	or.pred  	%p7, %p5, %p6;
	@%p7 bra 	$L__BB0_8;
	mul.wide.u32 	%rd37, %r1, 4;
	add.s64 	%rd38, %rd1, %rd37;
	atom.global.add.u32 	%r16, [%rd38], 1;
$L__BB0_8:
	add.s64 	%rd53, %rd53, %rd4;
	add.s64 	%rd51, %rd51, %rd12;
	add.s64 	%rd50, %rd50, -1;
	setp.ne.s64 	%p8, %rd50, 0;
	@%p8 bra 	$L__BB0_6;
$L__BB0_9:
	setp.lt.u64 	%p9, %rd10, 3;
	@%p9 bra 	$L__BB0_20;
	shl.b64 	%rd23, %rd4, 2;
$L__BB0_11:
	shl.b64 	%rd39, %rd53, 2;
	add.s64 	%rd22, %rd2, %rd39;
	ld.global.f32 	%f6, [%rd22];
	sub.f32 	%f7, %f6, %f1;
	div.rn.f32 	%f8, %f7, %f2;
	cvt.rzi.s32.f32 	%r2, %f8;
	setp.lt.s32 	%p10, %r2, 0;
	setp.ge.s32 	%p11, %r2, %r6;
	or.pred  	%p12, %p10, %p11;
	@%p12 bra 	$L__BB0_13;
	mul.wide.u32 	%rd40, %r2, 4;
	add.s64 	%rd41, %rd1, %rd40;
	atom.global.add.u32 	%r17, [%rd41], 1;
$L__BB0_13:
	add.s64 	%rd24, %rd22, %rd23;
	ld.global.f32 	%f9, [%rd24];
	sub.f32 	%f10, %f9, %f1;
	div.rn.f32 	%f11, %f10, %f2;
	cvt.rzi.s32.f32 	%r3, %f11;
	setp.lt.s32 	%p13, %r3, 0;
	setp.ge.s32 	%p14, %r3, %r6;
	or.pred  	%p15, %p13, %p14;
	@%p15 bra 	$L__BB0_15;
	mul.wide.u32 	%rd42, %r3, 4;
	add.s64 	%rd43, %rd1, %rd42;
	atom.global.add.u32 	%r18, [%rd43], 1;
$L__BB0_15:
	add.s64 	%rd25, %rd24, %rd23;
	ld.global.f32 	%f12, [%rd25];
	sub.f32 	%f13, %f12, %f1;
	div.rn.f32 	%f14, %f13, %f2;
	cvt.rzi.s32.f32 	%r4, %f14;
	setp.lt.s32 	%p16, %r4, 0;
	setp.ge.s32 	%p17, %r4, %r6;
	or.pred  	%p18, %p16, %p17;
	@%p18 bra 	$L__BB0_17;
	mul.wide.u32 	%rd44, %r4, 4;
	add.s64 	%rd45, %rd1, %rd44;
	atom.global.add.u32 	%r19, [%rd45], 1;
$L__BB0_17:
	add.s64 	%rd46, %rd25, %rd23;
	ld.global.f32 	%f15, [%rd46];
	sub.f32 	%f16, %f15, %f1;
	div.rn.f32 	%f17, %f16, %f2;
	cvt.rzi.s32.f32 	%r5, %f17;
	setp.lt.s32 	%p19, %r5, 0;
	setp.ge.s32 	%p20, %r5, %r6;
	or.pred  	%p21, %p19, %p20;
	@%p21 bra 	$L__BB0_19;
	mul.wide.u32 	%rd47, %r5, 4;
	add.s64 	%rd48, %rd1, %rd47;
	atom.global.add.u32 	%r20, [%rd48], 1;
$L__BB0_19:
	add.s64 	%rd53, %rd23, %rd53;
	setp.lt.s64 	%p22, %rd53, %rd27;
	@%p22 bra 	$L__BB0_11;
$L__BB0_20:
	ret;

}


// ===== COMPILED SASS (sm_100) =====

	.target	sm_100

	.elftype	@"ET_EXEC"


//--------------------- .note.nv.tkinfo           --------------------------
	.section	.note.nv.tkinfo,"",@"SHT_NOTE"
	.sectionflags	@"SHF_NOTE_NV_TKINFO"
	.tkinfo
        /*0018*/ 	.word	0x00000002
        /*0030*/ 	.string	""
        /*0030*/ 	.string	"ptxas"
        /*0030*/ 	.string	"Cuda compilation tools, release 13.0, V13.0.88"
        /*0030*/ 	.string	"Build cuda_13.0.r13.0/compiler.36424714_0"
        /*0030*/ 	.string	"-arch sm_100 -m 64 "



//--------------------- .note.nv.cuinfo           --------------------------
	.section	.note.nv.cuinfo,"",@"SHT_NOTE"
	.sectionflags	@"SHF_NOTE_NV_CUINFO"
        /*0018*/ 	.short	0x0002
        /*001a*/ 	.short	0x0064
        /*001c*/ 	.short	0x0082
	.zero		2


//--------------------- .nv.info                  --------------------------
	.section	.nv.info,"",@"SHT_CUDA_INFO"
	.align	4


	//----- nvinfo : EIATTR_REGCOUNT
	.align		4
        /*0000*/ 	.byte	0x04, 0x2f
        /*0002*/ 	.short	(.L_1 - .L_0)
	.align		4
.L_0:
        /*0004*/ 	.word	index@(_Z9hist_gmemPflPjiff)
        /*0008*/ 	.word	0x0000001a


	//----- nvinfo : EIATTR_FRAME_SIZE
	.align		4
.L_1:
        /*000c*/ 	.byte	0x04, 0x11
        /*000e*/ 	.short	(.L_3 - .L_2)
	.align		4
.L_2:
        /*0010*/ 	.word	index@($__internal_1_$__cuda_sm3x_div_rn_noftz_f32_slowpath)
        /*0014*/ 	.word	0x00000000


	//----- nvinfo : EIATTR_FRAME_SIZE
	.align		4
.L_3:
        /*0018*/ 	.byte	0x04, 0x11
        /*001a*/ 	.short	(.L_5 - .L_4)
	.align		4
.L_4:
        /*001c*/ 	.word	index@($__internal_0_$__cuda_sm20_div_u64)
        /*0020*/ 	.word	0x00000000


	//----- nvinfo : EIATTR_FRAME_SIZE
	.align		4
.L_5:
        /*0024*/ 	.byte	0x04, 0x11
        /*0026*/ 	.short	(.L_7 - .L_6)
	.align		4
.L_6:
        /*0028*/ 	.word	index@(_Z9hist_gmemPflPjiff)
        /*002c*/ 	.word	0x00000000


	//----- nvinfo : EIATTR_MIN_STACK_SIZE
	.align		4
.L_7:
        /*0030*/ 	.byte	0x04, 0x12
        /*0032*/ 	.short	(.L_9 - .L_8)
	.align		4
.L_8:
        /*0034*/ 	.word	index@(_Z9hist_gmemPflPjiff)
        /*0038*/ 	.word	0x00000000
.L_9:


//--------------------- .nv.compat                --------------------------
	.section	.nv.compat,"",@"SHT_CUDA_COMPAT_INFO"
	.align	4
        /*0000*/ 	.byte	0x02, 0x09, 0x00, 0x00, 0x02, 0x02, 0x01, 0x00, 0x02, 0x05, 0x05, 0x00, 0x03, 0x07, 0x01, 0x01
        /*0010*/ 	.byte	0x02, 0x03, 0x00, 0x00, 0x02, 0x06, 0x01, 0x00, 0x04, 0x0b, 0x08, 0x00, 0x01, 0x00, 0x00, 0x00
        /*0020*/ 	.byte	0x00, 0x00, 0x00, 0x00


//--------------------- .nv.info._Z9hist_gmemPflPjiff --------------------------
	.section	.nv.info._Z9hist_gmemPflPjiff,"",@"SHT_CUDA_INFO"
	.sectionflags	@""
	.align	4


	//----- nvinfo : EIATTR_CUDA_API_VERSION
	.align		4
        /*0000*/ 	.byte	0x04, 0x37
        /*0002*/ 	.short	(.L_11 - .L_10)
.L_10:
        /*0004*/ 	.word	0x00000082


	//----- nvinfo : EIATTR_KPARAM_INFO
	.align		4
.L_11:
        /*0008*/ 	.byte	0x04, 0x17
        /*000a*/ 	.short	(.L_13 - .L_12)
.L_12:
        /*000c*/ 	.word	0x00000000
        /*0010*/ 	.short	0x0005
        /*0012*/ 	.short	0x0020
        /*0014*/ 	.byte	0x00, 0xf0, 0x11, 0x00


	//----- nvinfo : EIATTR_KPARAM_INFO
	.align		4
.L_13:
        /*0018*/ 	.byte	0x04, 0x17
        /*001a*/ 	.short	(.L_15 - .L_14)
.L_14:
        /*001c*/ 	.word	0x00000000
        /*0020*/ 	.short	0x0004
        /*0022*/ 	.short	0x001c
        /*0024*/ 	.byte	0x00, 0xf0, 0x11, 0x00


	//----- nvinfo : EIATTR_KPARAM_INFO
	.align		4
.L_15:
        /*0028*/ 	.byte	0x04, 0x17
        /*002a*/ 	.short	(.L_17 - .L_16)
.L_16:
        /*002c*/ 	.word	0x00000000
        /*0030*/ 	.short	0x0003
        /*0032*/ 	.short	0x0018
        /*0034*/ 	.byte	0x00, 0xf0, 0x11, 0x00


	//----- nvinfo : EIATTR_KPARAM_INFO
	.align		4
.L_17:
        /*0038*/ 	.byte	0x04, 0x17
        /*003a*/ 	.short	(.L_19 - .L_18)
.L_18:
        /*003c*/ 	.word	0x00000000
        /*0040*/ 	.short	0x0002
        /*0042*/ 	.short	0x0010
        /*0044*/ 	.byte	0x00, 0xf5, 0x21, 0x00


	//----- nvinfo : EIATTR_KPARAM_INFO
	.align		4
.L_19:
        /*0048*/ 	.byte	0x04, 0x17
        /*004a*/ 	.short	(.L_21 - .L_20)
.L_20:
        /*004c*/ 	.word	0x00000000
        /*0050*/ 	.short	0x0001
        /*0052*/ 	.short	0x0008
        /*0054*/ 	.byte	0x00, 0xf0, 0x21, 0x00


	//----- nvinfo : EIATTR_KPARAM_INFO
	.align		4
.L_21:
        /*0058*/ 	.byte	0x04, 0x17
        /*005a*/ 	.short	(.L_23 - .L_22)
.L_22:
        /*005c*/ 	.word	0x00000000
        /*0060*/ 	.short	0x0000
        /*0062*/ 	.short	0x0000
        /*0064*/ 	.byte	0x00, 0xf5, 0x21, 0x00


	//----- nvinfo : EIATTR_SPARSE_MMA_MASK
	.align		4
.L_23:
        /*0068*/ 	.byte	0x03, 0x50
        /*006a*/ 	.short	0x0000


	//----- nvinfo : EIATTR_MAXREG_COUNT
	.align		4
        /*006c*/ 	.byte	0x03, 0x1b
        /*006e*/ 	.short	0x00ff


	//----- nvinfo : EIATTR_MERCURY_ISA_VERSION
	.align		4
        /*0070*/ 	.byte	0x03, 0x5f
        /*0072*/ 	.short	0x0101


	//----- nvinfo : EIATTR_VRC_CTA_INIT_COUNT
	.align		4
        /*0074*/ 	.byte	0x02, 0x4a
	.zero		1
	.zero		1


	//----- nvinfo : EIATTR_EXIT_INSTR_OFFSETS
	.align		4
        /*0078*/ 	.byte	0x04, 0x1c
        /*007a*/ 	.short	(.L_25 - .L_24)


	//   ....[0]....
.L_24:
        /*007c*/ 	.word	0x000000a0


	//   ....[1]....
        /*0080*/ 	.word	0x000006e0


	//   ....[2]....
        /*0084*/ 	.word	0x00000dd0


	//----- nvinfo : EIATTR_CRS_STACK_SIZE
	.align		4
.L_25:
        /*0088*/ 	.byte	0x04, 0x1e
        /*008a*/ 	.short	(.L_27 - .L_26)
.L_26:
        /*008c*/ 	.word	0x00000000


	//----- nvinfo : EIATTR_CBANK_PARAM_SIZE
	.align		4
.L_27:
        /*0090*/ 	.byte	0x03, 0x19
        /*0092*/ 	.short	0x0024


	//----- nvinfo : EIATTR_PARAM_CBANK
	.align		4
        /*0094*/ 	.byte	0x04, 0x0a
        /*0096*/ 	.short	(.L_29 - .L_28)
	.align		4
.L_28:
        /*0098*/ 	.word	index@(.nv.constant0._Z9hist_gmemPflPjiff)
        /*009c*/ 	.short	0x0380
        /*009e*/ 	.short	0x0024


	//----- nvinfo : EIATTR_SW_WAR
	.align		4
.L_29:
        /*00a0*/ 	.byte	0x04, 0x36
        /*00a2*/ 	.short	(.L_31 - .L_30)
.L_30:
        /*00a4*/ 	.word	0x00000008
.L_31:


//--------------------- .nv.callgraph             --------------------------
	.section	.nv.callgraph,"",@"SHT_CUDA_CALLGRAPH"
	.align	4
	.sectionentsize	8
	.align		4
        /*0000*/ 	.word	0x00000000
	.align		4
        /*0004*/ 	.word	0xffffffff
	.align		4
        /*0008*/ 	.word	0x00000000
	.align		4
        /*000c*/ 	.word	0xfffffffe
	.align		4
        /*0010*/ 	.word	0x00000000
	.align		4
        /*0014*/ 	.word	0xfffffffd
	.align		4
        /*0018*/ 	.word	0x00000000
	.align		4
        /*001c*/ 	.word	0xfffffffc


//--------------------- .text._Z9hist_gmemPflPjiff --------------------------
	.section	.text._Z9hist_gmemPflPjiff,"ax",@progbits
	.align	128
        .global         _Z9hist_gmemPflPjiff
        .type           _Z9hist_gmemPflPjiff,@function
        .size           _Z9hist_gmemPflPjiff,(.L_x_40 - _Z9hist_gmemPflPjiff)
        .other          _Z9hist_gmemPflPjiff,@"STO_CUDA_ENTRY STV_DEFAULT"
_Z9hist_gmemPflPjiff:
.text._Z9hist_gmemPflPjiff:
[----:B------:R-:W-:Y:S01]  /*0000*/  LDC R1, c[0x0][0x37c] ;  /* 0x0000df00ff017b82 */ /* 0x000fe20000000800 */
[----:B------:R-:W0:Y:S07]  /*0010*/  S2R R3, SR_TID.X ;  /* 0x0000000000037919 */ /* 0x000e2e0000002100 */
[----:B------:R-:W0:Y:S01]  /*0020*/  S2UR UR4, SR_CTAID.X ;  /* 0x00000000000479c3 */ /* 0x000e220000002500 */
[----:B------:R-:W1:Y:S07]  /*0030*/  LDCU.64 UR6, c[0x0][0x388] ;  /* 0x00007100ff0677ac */ /* 0x000e6e0008000a00 */
[----:B------:R-:W0:Y:S01]  /*0040*/  LDC R10, c[0x0][0x360] ;  /* 0x0000d800ff0a7b82 */ /* 0x000e220000000800 */
[----:B------:R-:W2:Y:S01]  /*0050*/  LDCU UR5, c[0x0][0x370] ;  /* 0x00006e00ff0577ac */ /* 0x000ea20008000800 */
[----:B0-----:R-:W-:-:S02]  /*0060*/  IMAD R3, R10, UR4, R3 ;  /* 0x000000040a037c24 */ /* 0x001fc4000f8e0203 */
[----:B--2---:R-:W-:-:S03]  /*0070*/  IMAD R10, R10, UR5, RZ ;  /* 0x000000050a0a7c24 */ /* 0x004fc6000f8e02ff */
[----:B-1----:R-:W-:-:S04]  /*0080*/  ISETP.GE.U32.AND P0, PT, R3, UR6, PT ;  /* 0x0000000603007c0c */ /* 0x002fc8000bf06070 */
[----:B------:R-:W-:-:S13]  /*0090*/  ISETP.GE.AND.EX P0, PT, RZ, UR7, PT, P0 ;  /* 0x00000007ff007c0c */ /* 0x000fda000bf06300 */
[----:B------:R-:W-:Y:S05]  /*00a0*/  @P0 EXIT ;  /* 0x000000000000094d */ /* 0x000fea0003800000 */
[----:B------:R-:W-:Y:S01]  /*00b0*/  IADD3 R0, P0, PT, R10, R3, RZ ;  /* 0x000000030a007210 */ /* 0x000fe20007f1e0ff */
[----:B------:R-:W-:Y:S01]  /*00c0*/  IMAD.MOV.U32 R6, RZ, RZ, RZ ;  /* 0x000000ffff067224 */ /* 0x000fe200078e00ff */
[----:B------:R-:W-:Y:S02]  /*00d0*/  BSSY.RECONVERGENT B0, `(.L_x_0) ;  /* 0x0000025000007945 */ /* 0x000fe40003800200 */
[C---:B------:R-:W-:Y:S01]  /*00e0*/  ISETP.GT.U32.AND P1, PT, R0.reuse, UR6, PT ;  /* 0x0000000600007c0c */ /* 0x040fe2000bf24070 */
[----:B------:R-:W-:Y:S01]  /*00f0*/  IMAD.X R7, RZ, RZ, R6, P0 ;  /* 0x000000ffff077224 */ /* 0x000fe200000e0606 */
[----:B------:R-:W-:-:S04]  /*0100*/  ISETP.GE.U32.AND P0, PT, R0, UR6, PT ;  /* 0x0000000600007c0c */ /* 0x000fc8000bf06070 */
[C---:B------:R-:W-:Y:S02]  /*0110*/  ISETP.GT.U32.AND.EX P1, PT, R7.reuse, UR7, PT, P1 ;  /* 0x0000000707007c0c */ /* 0x040fe4000bf24110 */
[C---:B------:R-:W-:Y:S02]  /*0120*/  ISETP.GE.U32.AND.EX P0, PT, R7.reuse, UR7, PT, P0 ;  /* 0x0000000707007c0c */ /* 0x040fe4000bf06100 */
[----:B------:R-:W-:Y:S02]  /*0130*/  SEL R5, R0, UR6, P1 ;  /* 0x0000000600057c07 */ /* 0x000fe40008800000 */
[----:B------:R-:W-:Y:S02]  /*0140*/  SEL R22, RZ, 0x1, P0 ;  /* 0x00000001ff167807 */ /* 0x000fe40000000000 */
[----:B------:R-:W-:Y:S02]  /*0150*/  SEL R2, R7, UR7, P1 ;  /* 0x0000000707027c07 */ /* 0x000fe40008800000 */
[----:B------:R-:W-:-:S04]  /*0160*/  IADD3 R5, P0, P1, R5, -R0, -R22 ;  /* 0x8000000005057210 */ /* 0x000fc8000791e816 */
[----:B------:R-:W-:-:S04]  /*0170*/  IADD3.X R2, PT, PT, R2, -0x1, ~R7, P0, P1 ;  /* 0xffffffff02027810 */ /* 0x000fc800007e2c07 */
[----:B------:R-:W-:-:S13]  /*0180*/  ISETP.NE.U32.AND P0, PT, R2, RZ, PT ;  /* 0x000000ff0200720c */ /* 0x000fda0003f05070 */
[----:B------:R-:W-:Y:S05]  /*0190*/  @P0 BRA `(.L_x_1) ;  /* 0x0000000000500947 */ /* 0x000fea0003800000 */
[----:B------:R-:W0:Y:S01]  /*01a0*/  I2F.U32.RP R0, R10 ;  /* 0x0000000a00007306 */ /* 0x000e220000209000 */
[----:B------:R-:W-:Y:S01]  /*01b0*/  IMAD.MOV R7, RZ, RZ, -R10 ;  /* 0x000000ffff077224 */ /* 0x000fe200078e0a0a */
[----:B------:R-:W-:-:S06]  /*01c0*/  ISETP.NE.U32.AND P2, PT, R10, RZ, PT ;  /* 0x000000ff0a00720c */ /* 0x000fcc0003f45070 */
[----:B0-----:R-:W0:Y:S02]  /*01d0*/  MUFU.RCP R0, R0 ;  /* 0x0000000000007308 */ /* 0x001e240000001000 */
[----:B0-----:R-:W-:-:S06]  /*01e0*/  VIADD R8, R0, 0xffffffe ;  /* 0x0ffffffe00087836 */ /* 0x001fcc0000000000 */
[----:B------:R0:W1:Y:S02]  /*01f0*/  F2I.FTZ.U32.TRUNC.NTZ R9, R8 ;  /* 0x0000000800097305 */ /* 0x000064000021f000 */
[----:B0-----:R-:W-:Y:S02]  /*0200*/  IMAD.MOV.U32 R8, RZ, RZ, RZ ;  /* 0x000000ffff087224 */ /* 0x001fe400078e00ff */
[----:B-1----:R-:W-:-:S04]  /*0210*/  IMAD R7, R7, R9, RZ ;  /* 0x0000000907077224 */ /* 0x002fc800078e02ff */
[----:B------:R-:W-:-:S06]  /*0220*/  IMAD.HI.U32 R2, R9, R7, R8 ;  /* 0x0000000709027227 */ /* 0x000fcc00078e0008 */
[----:B------:R-:W-:-:S04]  /*0230*/  IMAD.HI.U32 R4, R2, R5, RZ ;  /* 0x0000000502047227 */ /* 0x000fc800078e00ff */
[----:B------:R-:W-:-:S04]  /*0240*/  IMAD.MOV R2, RZ, RZ, -R4 ;  /* 0x000000ffff027224 */ /* 0x000fc800078e0a04 */
[----:B------:R-:W-:-:S05]  /*0250*/  IMAD R5, R10, R2, R5 ;  /* 0x000000020a057224 */ /* 0x000fca00078e0205 */
[----:B------:R-:W-:-:S13]  /*0260*/  ISETP.GE.U32.AND P0, PT, R5, R10, PT ;  /* 0x0000000a0500720c */ /* 0x000fda0003f06070 */
[----:B------:R-:W-:Y:S02]  /*0270*/  @P0 IMAD.IADD R5, R5, 0x1, -R10 ;  /* 0x0000000105050824 */ /* 0x000fe400078e0a0a */
[----:B------:R-:W-:-:S03]  /*0280*/  @P0 VIADD R4, R4, 0x1 ;  /* 0x0000000104040836 */ /* 0x000fc60000000000 */
[----:B------:R-:W-:Y:S01]  /*0290*/  ISETP.GE.U32.AND P1, PT, R5, R10, PT ;  /* 0x0000000a0500720c */ /* 0x000fe20003f26070 */
[----:B------:R-:W-:-:S12]  /*02a0*/  IMAD.MOV.U32 R5, RZ, RZ, RZ ;  /* 0x000000ffff057224 */ /* 0x000fd800078e00ff */
[----:B------:R-:W-:Y:S01]  /*02b0*/  @P1 VIADD R4, R4, 0x1 ;  /* 0x0000000104041836 */ /* 0x000fe20000000000 */
[----:B------:R-:W-:Y:S01]  /*02c0*/  @!P2 LOP3.LUT R4, RZ, R10, RZ, 0x33, !PT ;  /* 0x0000000aff04a212 */ /* 0x000fe200078e33ff */
[----:B------:R-:W-:Y:S06]  /*02d0*/  BRA `(.L_x_2) ;  /* 0x0000000000107947 */ /* 0x000fec0003800000 */
.L_x_1:
[----:B------:R-:W-:-:S07]  /*02e0*/  MOV R0, 0x300 ;  /* 0x0000030000007802 */ /* 0x000fce0000000f00 */
[----:B------:R-:W-:Y:S05]  /*02f0*/  CALL.REL.NOINC `($__internal_0_$__cuda_sm20_div_u64) ;  /* 0x0000000800b87944 */ /* 0x000fea0003c00000 */
[----:B------:R-:W-:Y:S02]  /*0300*/  IMAD.MOV.U32 R4, RZ, RZ, R2 ;  /* 0x000000ffff047224 */ /* 0x000fe400078e0002 */
[----:B------:R-:W-:-:S07]  /*0310*/  IMAD.MOV.U32 R5, RZ, RZ, R7 ;  /* 0x000000ffff057224 */ /* 0x000fce00078e0007 */
.L_x_2:
[----:B------:R-:W-:Y:S05]  /*0320*/  BSYNC.RECONVERGENT B0 ;  /* 0x0000000000007941 */ /* 0x000fea0003800200 */
.L_x_0:
[----:B------:R-:W-:Y:S01]  /*0330*/  IADD3 R22, P1, PT, R4, R22, RZ ;  /* 0x0000001604167210 */ /* 0x000fe20007f3e0ff */
[----:B------:R-:W0:Y:S01]  /*0340*/  LDC R0, c[0x0][0x3a0] ;  /* 0x0000e800ff007b82 */ /* 0x000e220000000800 */
[----:B------:R-:W1:Y:S01]  /*0350*/  LDCU.64 UR4, c[0x0][0x358] ;  /* 0x00006b00ff0477ac */ /* 0x000e620008000a00 */
[----:B------:R-:W-:Y:S01]  /*0360*/  BSSY B0, `(.L_x_3) ;  /* 0x0000035000007945 */ /* 0x000fe20003800000 */
[----:B------:R-:W-:Y:S01]  /*0370*/  LOP3.LUT R2, R22, 0x3, RZ, 0xc0, !PT ;  /* 0x0000000316027812 */ /* 0x000fe200078ec0ff */
[----:B------:R-:W-:Y:S01]  /*0380*/  IMAD.X R21, RZ, RZ, R5, P1 ;  /* 0x000000ffff157224 */ /* 0x000fe200008e0605 */
[----:B------:R-:W2:Y:S02]  /*0390*/  LDCU UR8, c[0x0][0x39c] ;  /* 0x00007380ff0877ac */ /* 0x000ea40008000800 */
[----:B------:R-:W-:Y:S01]  /*03a0*/  ISETP.NE.U32.AND P0, PT, R2, 0x3, PT ;  /* 0x000000030200780c */ /* 0x000fe20003f05070 */
[----:B------:R-:W3:Y:S03]  /*03b0*/  LDCU UR12, c[0x0][0x39c] ;  /* 0x00007380ff0c77ac */ /* 0x000ee60008000800 */
[----:B------:R-:W-:Y:S01]  /*03c0*/  ISETP.NE.AND.EX P0, PT, RZ, RZ, PT, P0 ;  /* 0x000000ffff00720c */ /* 0x000fe20003f05300 */
[----:B------:R-:W4:Y:S01]  /*03d0*/  LDCU UR9, c[0x0][0x398] ;  /* 0x00007300ff0977ac */ /* 0x000f220008000800 */
[----:B------:R-:W0:Y:S01]  /*03e0*/  LDCU UR13, c[0x0][0x398] ;  /* 0x00007300ff0d77ac */ /* 0x000e220008000800 */
[----:B------:R-:W0:Y:S01]  /*03f0*/  LDCU.64 UR10, c[0x0][0x380] ;  /* 0x00007000ff0a77ac */ /* 0x000e220008000a00 */
[----:B------:R-:W0:Y:S09]  /*0400*/  LDCU.64 UR14, c[0x0][0x388] ;  /* 0x00007100ff0e77ac */ /* 0x000e320008000a00 */
[----:B-12---:R-:W-:Y:S05]  /*0410*/  @!P0 BRA `(.L_x_4) ;  /* 0x0000000000a48947 */ /* 0x006fea0003800000 */
[----:B------:R-:W1:Y:S01]  /*0420*/  LDCU.64 UR6, c[0x0][0x380] ;  /* 0x00007000ff0677ac */ /* 0x000e620008000a00 */
[----:B------:R-:W2:Y:S01]  /*0430*/  LDC R20, c[0x0][0x3a0] ;  /* 0x0000e800ff147b82 */ /* 0x000ea20000000800 */
[----:B------:R-:W-:Y:S02]  /*0440*/  VIADD R16, R22, 0x1 ;  /* 0x0000000116107836 */ /* 0x000fe40000000000 */
[----:B------:R-:W-:-:S03]  /*0450*/  IMAD.MOV.U32 R17, RZ, RZ, RZ ;  /* 0x000000ffff117224 */ /* 0x000fc600078e00ff */
[----:B------:R-:W-:Y:S02]  /*0460*/  LOP3.LUT R16, R16, 0x3, RZ, 0xc0, !PT ;  /* 0x0000000310107812 */ /* 0x000fe400078ec0ff */
[----:B------:R-:W0:Y:S01]  /*0470*/  LDC.64 R14, c[0x0][0x390] ;  /* 0x0000e400ff0e7b82 */ /* 0x000e220000000a00 */
[----:B-1----:R-:W-:-:S04]  /*0480*/  LEA R18, P0, R3, UR6, 0x2 ;  /* 0x0000000603127c11 */ /* 0x002fc8000f8010ff */
[----:B------:R-:W-:-:S09]  /*0490*/  LEA.HI.X R19, R3, UR7, R6, 0x2, P0 ;  /* 0x0000000703137c11 */ /* 0x000fd200080f1406 */
.L_x_9:
[----:B------:R-:W5:Y:S01]  /*04a0*/  LDG.E R13, desc[UR4][R18.64] ;  /* 0x00000004120d7981 */ /* 0x000f62000c1e1900 */
[----:B0-2---:R-:W1:Y:S01]  /*04b0*/  MUFU.RCP R5, R20 ;  /* 0x0000001400057308 */ /* 0x005e620000001000 */
[----:B------:R-:W-:Y:S01]  /*04c0*/  IADD3 R16, P0, PT, R16, -0x1, RZ ;  /* 0xffffffff10107810 */ /* 0x000fe20007f1e0ff */
[----:B------:R-:W-:Y:S05]  /*04d0*/  YIELD ;  /* 0x0000000000007946 */ /* 0x000fea0003800000 */
[----:B------:R-:W-:Y:S01]  /*04e0*/  IADD3.X R17, PT, PT, R17, -0x1, RZ, P0, !PT ;  /* 0xffffffff11117810 */ /* 0x000fe200007fe4ff */
[----:B------:R-:W-:Y:S01]  /*04f0*/  BSSY.RECONVERGENT B1, `(.L_x_5) ;  /* 0x000000d000017945 */ /* 0x000fe20003800200 */
[----:B------:R-:W-:-:S04]  /*0500*/  ISETP.NE.U32.AND P0, PT, R16, RZ, PT ;  /* 0x000000ff1000720c */ /* 0x000fc80003f05070 */
[----:B------:R-:W-:Y:S01]  /*0510*/  ISETP.NE.AND.EX P0, PT, R17, RZ, PT, P0 ;  /* 0x000000ff1100720c */ /* 0x000fe20003f05300 */
[----:B-1----:R-:W-:-:S04]  /*0520*/  FFMA R2, R5, -R20, 1 ;  /* 0x3f80000005027423 */ /* 0x002fc80000000814 */
[----:B------:R-:W-:Y:S01]  /*0530*/  FFMA R2, R5, R2, R5 ;  /* 0x0000000205027223 */ /* 0x000fe20000000005 */
[----:B-----5:R-:W-:-:S04]  /*0540*/  FADD R13, R13, -UR8 ;  /* 0x800000080d0d7e21 */ /* 0x020fc80008000000 */
[----:B------:R-:W1:Y:S01]  /*0550*/  FCHK P1, R13, R20 ;  /* 0x000000140d007302 */ /* 0x000e620000020000 */
[----:B------:R-:W-:-:S04]  /*0560*/  FFMA R5, R13, R2, RZ ;  /* 0x000000020d057223 */ /* 0x000fc800000000ff */
[----:B------:R-:W-:-:S04]  /*0570*/  FFMA R4, R5, -R20, R13 ;  /* 0x8000001405047223 */ /* 0x000fc8000000000d */
[----:B------:R-:W-:Y:S01]  /*0580*/  FFMA R2, R2, R4, R5 ;  /* 0x0000000402027223 */ /* 0x000fe20000000005 */
[----:B-1----:R-:W-:Y:S06]  /*0590*/  @!P1 BRA `(.L_x_6) ;  /* 0x0000000000089947 */ /* 0x002fec0003800000 */
[----:B------:R-:W-:-:S07]  /*05a0*/  MOV R4, 0x5c0 ;  /* 0x000005c000047802 */ /* 0x000fce0000000f00 */
[----:B0--34-:R-:W-:Y:S05]  /*05b0*/  CALL.REL.NOINC `($__internal_1_$__cuda_sm3x_div_rn_noftz_f32_slowpath) ;  /* 0x0000000c00107944 */ /* 0x019fea0003c00000 */
.L_x_6:
[----:B0--34-:R-:W-:Y:S05]  /*05c0*/  BSYNC.RECONVERGENT B1 ;  /* 0x0000000000017941 */ /* 0x019fea0003800200 */
.L_x_5:
[----:B------:R-:W0:Y:S01]  /*05d0*/  F2I.TRUNC.NTZ R5, R2 ;  /* 0x0000000200057305 */ /* 0x000e22000020f100 */
[----:B------:R-:W-:Y:S01]  /*05e0*/  BSSY.RECONVERGENT B1, `(.L_x_7) ;  /* 0x0000007000017945 */ /* 0x000fe20003800200 */
[----:B0-----:R-:W-:-:S04]  /*05f0*/  ISETP.GE.AND P1, PT, R5, UR9, PT ;  /* 0x0000000905007c0c */ /* 0x001fc8000bf26270 */
[----:B------:R-:W-:-:S13]  /*0600*/  ISETP.LT.OR P1, PT, R5, RZ, P1 ;  /* 0x000000ff0500720c */ /* 0x000fda0000f21670 */
[----:B------:R-:W-:Y:S05]  /*0610*/  @P1 BRA `(.L_x_8) ;  /* 0x00000000000c1947 */ /* 0x000fea0003800000 */
[----:B------:R-:W-:Y:S02]  /*0620*/  HFMA2 R7, -RZ, RZ, 0, 5.9604644775390625e-08 ;  /* 0x00000001ff077431 */ /* 0x000fe400000001ff */
[----:B------:R-:W-:-:S05]  /*0630*/  IMAD.WIDE.U32 R4, R5, 0x4, R14 ;  /* 0x0000000405047825 */ /* 0x000fca00078e000e */
[----:B------:R0:W-:Y:S02]  /*0640*/  REDG.E.ADD.STRONG.GPU desc[UR4][R4.64], R7 ;  /* 0x000000070400798e */ /* 0x0001e4000c12e104 */
.L_x_8:
[----:B------:R-:W-:Y:S05]  /*0650*/  BSYNC.RECONVERGENT B1 ;  /* 0x0000000000017941 */ /* 0x000fea0003800200 */
.L_x_7:
[C---:B------:R-:W-:Y:S02]  /*0660*/  IADD3 R3, P1, PT, R10.reuse, R3, RZ ;  /* 0x000000030a037210 */ /* 0x040fe40007f3e0ff */
[----:B------:R-:W-:-:S03]  /*0670*/  LEA R18, P2, R10, R18, 0x2 ;  /* 0x000000120a127211 */ /* 0x000fc600078410ff */
[----:B------:R-:W-:Y:S01]  /*0680*/  IMAD.X R6, RZ, RZ, R6, P1 ;  /* 0x000000ffff067224 */ /* 0x000fe200008e0606 */
[----:B------:R-:W-:Y:S01]  /*0690*/  LEA.HI.X R19, R10, R19, RZ, 0x2, P2 ;  /* 0x000000130a137211 */ /* 0x000fe200010f14ff */
[----:B------:R-:W-:Y:S08]  /*06a0*/  @P0 BRA `(.L_x_9) ;  /* 0xfffffffc007c0947 */ /* 0x000ff0000383ffff */
.L_x_4:
[----:B0--34-:R-:W-:Y:S05]  /*06b0*/  BSYNC B0 ;  /* 0x0000000000007941 */ /* 0x019fea0003800000 */
.L_x_3:
[----:B------:R-:W-:-:S04]  /*06c0*/  ISETP.GE.U32.AND P0, PT, R22, 0x3, PT ;  /* 0x000000031600780c */ /* 0x000fc80003f06070 */
[----:B------:R-:W-:-:S13]  /*06d0*/  ISETP.GE.U32.AND.EX P0, PT, R21, RZ, PT, P0 ;  /* 0x000000ff1500720c */ /* 0x000fda0003f06100 */
[----:B------:R-:W-:Y:S05]  /*06e0*/  @!P0 EXIT ;  /* 0x000000000000894d */ /* 0x000fea0003800000 */
[----:B------:R-:W0:Y:S01]  /*06f0*/  LDC R18, c[0x0][0x3a0] ;  /* 0x0000e800ff127b82 */ /* 0x000e220000000800 */
[----:B------:R-:W-:Y:S01]  /*0700*/  IMAD.SHL.U32 R19, R10, 0x4, RZ ;  /* 0x000000040a137824 */ /* 0x000fe200078e00ff */
[----:B------:R-:W-:-:S06]  /*0710*/  SHF.R.U32.HI R21, RZ, 0x1e, R10 ;  /* 0x0000001eff157819 */ /* 0x000fcc000001160a */
[----:B------:R-:W1:Y:S02]  /*0720*/  LDC.64 R14, c[0x0][0x390] ;  /* 0x0000e400ff0e7b82 */ /* 0x000e640000000a00 */
.L_x_26:
[----:B------:R-:W-:-:S04]  /*0730*/  LEA R16, P0, R3, UR10, 0x2 ;  /* 0x0000000a03107c11 */ /* 0x000fc8000f8010ff */
[----:B------:R-:W-:-:S05]  /*0740*/  LEA.HI.X R17, R3, UR11, R6, 0x2, P0 ;  /* 0x0000000b03117c11 */ /* 0x000fca00080f1406 */
[----:B0-----:R-:W2:Y:S01]  /*0750*/  LDG.E R4, desc[UR4][R16.64] ;  /* 0x0000000410047981 */ /* 0x001ea2000c1e1900 */
[----:B0-----:R-:W0:Y:S01]  /*0760*/  MUFU.RCP R5, R18 ;  /* 0x0000001200057308 */ /* 0x001e220000001000 */
[----:B------:R-:W-:Y:S05]  /*0770*/  YIELD ;  /* 0x0000000000007946 */ /* 0x000fea0003800000 */
[----:B------:R-:W-:Y:S01]  /*0780*/  BSSY.RECONVERGENT B0, `(.L_x_10) ;  /* 0x000000b000007945 */ /* 0x000fe20003800200 */
[----:B0-----:R-:W-:-:S04]  /*0790*/  FFMA R2, R5, -R18, 1 ;  /* 0x3f80000005027423 */ /* 0x001fc80000000812 */
[----:B------:R-:W-:Y:S01]  /*07a0*/  FFMA R2, R5, R2, R5 ;  /* 0x0000000205027223 */ /* 0x000fe20000000005 */
[----:B--2---:R-:W-:-:S04]  /*07b0*/  FADD R13, R4, -UR12 ;  /* 0x8000000c040d7e21 */ /* 0x004fc80008000000 */
[----:B------:R-:W0:Y:S01]  /*07c0*/  FCHK P0, R13, R18 ;  /* 0x000000120d007302 */ /* 0x000e220000000000 */
[----:B------:R-:W-:-:S04]  /*07d0*/  FFMA R5, R2, R13, RZ ;  /* 0x0000000d02057223 */ /* 0x000fc800000000ff */
[----:B------:R-:W-:-:S04]  /*07e0*/  FFMA R4, R5, -R18, R13 ;  /* 0x8000001205047223 */ /* 0x000fc8000000000d */
[----:B------:R-:W-:Y:S01]  /*07f0*/  FFMA R2, R2, R4, R5 ;  /* 0x0000000402027223 */ /* 0x000fe20000000005 */
[----:B0-----:R-:W-:Y:S06]  /*0800*/  @!P0 BRA `(.L_x_11) ;  /* 0x0000000000088947 */ /* 0x001fec0003800000 */
[----:B------:R-:W-:-:S07]  /*0810*/  MOV R4, 0x830 ;  /* 0x0000083000047802 */ /* 0x000fce0000000f00 */
[----:B-1----:R-:W-:Y:S05]  /*0820*/  CALL.REL.NOINC `($__internal_1_$__cuda_sm3x_div_rn_noftz_f32_slowpath) ;  /* 0x0000000800747944 */ /* 0x002fea0003c00000 */
.L_x_11:
[----:B------:R-:W-:Y:S05]  /*0830*/  BSYNC.RECONVERGENT B0 ;  /* 0x0000000000007941 */ /* 0x000fea0003800200 */
.L_x_10:
[----:B------:R-:W0:Y:S01]  /*0840*/  F2I.TRUNC.NTZ R5, R2 ;  /* 0x0000000200057305 */ /* 0x000e22000020f100 */
[----:B------:R-:W-:Y:S01]  /*0850*/  IADD3 R16, P1, PT, R19, R16, RZ ;  /* 0x0000001013107210 */ /* 0x000fe20007f3e0ff */
[----:B------:R-:W-:Y:S04]  /*0860*/  BSSY.RECONVERGENT B0, `(.L_x_12) ;  /* 0x0000008000007945 */ /* 0x000fe80003800200 */
[----:B------:R-:W-:Y:S01]  /*0870*/  IMAD.X R17, R21, 0x1, R17, P1 ;  /* 0x0000000115117824 */ /* 0x000fe200008e0611 */
[----:B0-----:R-:W-:-:S04]  /*0880*/  ISETP.GE.AND P0, PT, R5, UR13, PT ;  /* 0x0000000d05007c0c */ /* 0x001fc8000bf06270 */
[----:B------:R-:W-:-:S13]  /*0890*/  ISETP.LT.OR P0, PT, R5, RZ, P0 ;  /* 0x000000ff0500720c */ /* 0x000fda0000701670 */
[----:B------:R-:W-:Y:S05]  /*08a0*/  @P0 BRA `(.L_x_13) ;  /* 0x00000000000c0947 */ /* 0x000fea0003800000 */
[----:B-1----:R-:W-:-:S04]  /*08b0*/  IMAD.WIDE.U32 R4, R5, 0x4, R14 ;  /* 0x0000000405047825 */ /* 0x002fc800078e000e */
[----:B------:R-:W-:-:S05]  /*08c0*/  IMAD.MOV.U32 R7, RZ, RZ, 0x1 ;  /* 0x00000001ff077424 */ /* 0x000fca00078e00ff */
[----:B------:R0:W-:Y:S02]  /*08d0*/  REDG.E.ADD.STRONG.GPU desc[UR4][R4.64], R7 ;  /* 0x000000070400798e */ /* 0x0001e4000c12e104 */
.L_x_13:
[----:B------:R-:W-:Y:S05]  /*08e0*/  BSYNC.RECONVERGENT B0 ;  /* 0x0000000000007941 */ /* 0x000fea0003800200 */
.L_x_12:
[----:B------:R-:W2:Y:S01]  /*08f0*/  LDG.E R2, desc[UR4][R16.64] ;  /* 0x0000000410027981 */ /* 0x000ea2000c1e1900 */
[----:B0-----:R-:W0:Y:S01]  /*0900*/  MUFU.RCP R5, R18 ;  /* 0x0000001200057308 */ /* 0x001e220000001000 */
[----:B------:R-:W-:Y:S01]  /*0910*/  BSSY.RECONVERGENT B0, `(.L_x_14) ;  /* 0x000000b000007945 */ /* 0x000fe20003800200 */
[----:B0-----:R-:W-:Y:S01]  /*0920*/  FFMA R4, R5, -R18, 1 ;  /* 0x3f80000005047423 */ /* 0x001fe20000000812 */
[----:B--2---:R-:W-:-:S03]  /*0930*/  FADD R13, R2, -UR12 ;  /* 0x8000000c020d7e21 */ /* 0x004fc60008000000 */
[----:B------:R-:W-:Y:S02]  /*0940*/  FFMA R2, R5, R4, R5 ;  /* 0x0000000405027223 */ /* 0x000fe40000000005 */
[----:B------:R-:W0:Y:S02]  /*0950*/  FCHK P0, R13, R18 ;  /* 0x000000120d007302 */ /* 0x000e240000000000 */
[----:B------:R-:W-:-:S04]  /*0960*/  FFMA R5, R2, R13, RZ ;  /* 0x0000000d02057223 */ /* 0x000fc800000000ff */
[----:B------:R-:W-:-:S04]  /*0970*/  FFMA R4, R5, -R18, R13 ;  /* 0x8000001205047223 */ /* 0x000fc8000000000d */
[----:B------:R-:W-:Y:S01]  /*0980*/  FFMA R2, R2, R4, R5 ;  /* 0x0000000402027223 */ /* 0x000fe20000000005 */
[----:B0-----:R-:W-:Y:S06]  /*0990*/  @!P0 BRA `(.L_x_15) ;  /* 0x0000000000088947 */ /* 0x001fec0003800000 */
[----:B------:R-:W-:-:S07]  /*09a0*/  MOV R4, 0x9c0 ;  /* 0x000009c000047802 */ /* 0x000fce0000000f00 */
[----:B-1----:R-:W-:Y:S05]  /*09b0*/  CALL.REL.NOINC `($__internal_1_$__cuda_sm3x_div_rn_noftz_f32_slowpath) ;  /* 0x0000000800107944 */ /* 0x002fea0003c00000 */
.L_x_15:
[----:B------:R-:W-:Y:S05]  /*09c0*/  BSYNC.RECONVERGENT B0 ;  /* 0x0000000000007941 */ /* 0x000fea0003800200 */
.L_x_14:
        /* <DEDUP_REMOVED lines=10> */
.L_x_17:
[----:B------:R-:W-:Y:S05]  /*0a70*/  BSYNC.RECONVERGENT B0 ;  /* 0x0000000000007941 */ /* 0x000fea0003800200 */
.L_x_16:
        /* <DEDUP_REMOVED lines=13> */
.L_x_19:
[----:B------:R-:W-:Y:S05]  /*0b50*/  BSYNC.RECONVERGENT B0 ;  /* 0x0000000000007941 */ /* 0x000fea0003800200 */
.L_x_18:
        /* <DEDUP_REMOVED lines=10> */
.L_x_21:
[----:B------:R-:W-:Y:S05]  /*0c00*/  BSYNC.RECONVERGENT B0 ;  /* 0x0000000000007941 */ /* 0x000fea0003800200 */
.L_x_20:
[----:B------:R-:W2:Y:S01]  /*0c10*/  LDG.E R8, desc[UR4][R8.64] ;  /* 0x0000000408087981 */ /* 0x000ea2000c1e1900 */
[----:B0-----:R-:W0:Y:S01]  /*0c20*/  MUFU.RCP R5, R18 ;  /* 0x0000001200057308 */ /* 0x001e220000001000 */
        /* <DEDUP_REMOVED lines=11> */
.L_x_23:
[----:B------:R-:W-:Y:S05]  /*0ce0*/  BSYNC.RECONVERGENT B0 ;  /* 0x0000000000007941 */ /* 0x000fea0003800200 */
.L_x_22:
[----:B------:R-:W0:Y:S01]  /*0cf0*/  F2I.TRUNC.NTZ R5, R2 ;  /* 0x0000000200057305 */ /* 0x000e22000020f100 */
[----:B------:R-:W-:Y:S01]  /*0d00*/  BSSY.RECONVERGENT B0, `(.L_x_24) ;  /* 0x0000007000007945 */ /* 0x000fe20003800200 */
[----:B0-----:R-:W-:-:S04]  /*0d10*/  ISETP.GE.AND P0, PT, R5, UR13, PT ;  /* 0x0000000d05007c0c */ /* 0x001fc8000bf06270 */
[----:B------:R-:W-:-:S13]  /*0d20*/  ISETP.LT.OR P0, PT, R5, RZ, P0 ;  /* 0x000000ff0500720c */ /* 0x000fda0000701670 */
[----:B------:R-:W-:Y:S05]  /*0d30*/  @P0 BRA `(.L_x_25) ;  /* 0x00000000000c0947 */ /* 0x000fea0003800000 */
[----:B-1----:R-:W-:-:S04]  /*0d40*/  IMAD.WIDE.U32 R4, R5, 0x4, R14 ;  /* 0x0000000405047825 */ /* 0x002fc800078e000e */
[----:B------:R-:W-:-:S05]  /*0d50*/  IMAD.MOV.U32 R7, RZ, RZ, 0x1 ;  /* 0x00000001ff077424 */ /* 0x000fca00078e00ff */
[----:B------:R0:W-:Y:S02]  /*0d60*/  REDG.E.ADD.STRONG.GPU desc[UR4][R4.64], R7 ;  /* 0x000000070400798e */ /* 0x0001e4000c12e104 */
.L_x_25:
[----:B------:R-:W-:Y:S05]  /*0d70*/  BSYNC.RECONVERGENT B0 ;  /* 0x0000000000007941 */ /* 0x000fea0003800200 */
.L_x_24:
[----:B------:R-:W-:-:S05]  /*0d80*/  IADD3 R3, P0, PT, R19, R3, RZ ;  /* 0x0000000313037210 */ /* 0x000fca0007f1e0ff */
[----:B------:R-:W-:Y:S01]  /*0d90*/  IMAD.X R6, R21, 0x1, R6, P0 ;  /* 0x0000000115067824 */ /* 0x000fe200000e0606 */
[----:B------:R-:W-:-:S04]  /*0da0*/  ISETP.GE.U32.AND P0, PT, R3, UR14, PT ;  /* 0x0000000e03007c0c */ /* 0x000fc8000bf06070 */
[----:B------:R-:W-:-:S13]  /*0db0*/  ISETP.GE.AND.EX P0, PT, R6, UR15, PT, P0 ;  /* 0x0000000f06007c0c */ /* 0x000fda000bf06300 */
[----:B------:R-:W-:Y:S05]  /*0dc0*/  @!P0 BRA `(.L_x_26) ;  /* 0xfffffff800588947 */ /* 0x000fea000383ffff */
[----:B------:R-:W-:Y:S05]  /*0dd0*/  EXIT ;  /* 0x000000000000794d */ /* 0x000fea0003800000 */
        .weak           $__internal_0_$__cuda_sm20_div_u64
        .type           $__internal_0_$__cuda_sm20_div_u64,@function
        .size           $__internal_0_$__cuda_sm20_div_u64,($__internal_1_$__cuda_sm3x_div_rn_noftz_f32_slowpath - $__internal_0_$__cuda_sm20_div_u64)
$__internal_0_$__cuda_sm20_div_u64:
[----:B------:R-:W-:-:S04]  /*0de0*/  IMAD.MOV.U32 R11, RZ, RZ, RZ ;  /* 0x000000ffff0b7224 */ /* 0x000fc800078e00ff */
[----:B------:R-:W0:Y:S08]  /*0df0*/  I2F.U64.RP R4, R10 ;  /* 0x0000000a00047312 */ /* 0x000e300000309000 */
[----:B0-----:R-:W0:Y:S02]  /*0e00*/  MUFU.RCP R4, R4 ;  /* 0x0000000400047308 */ /* 0x001e240000001000 */
[----:B0-----:R-:W-:-:S06]  /*0e10*/  IADD3 R8, PT, PT, R4, 0x1ffffffe, RZ ;  /* 0x1ffffffe04087810 */ /* 0x001fcc0007ffe0ff */
[----:B------:R-:W0:Y:S02]  /*0e20*/  F2I.U64.TRUNC R8, R8 ;  /* 0x0000000800087311 */ /* 0x000e24000020d800 */
[----:B0-----:R-:W-:-:S04]  /*0e30*/  IMAD.WIDE.U32 R12, R8, R10, RZ ;  /* 0x0000000a080c7225 */ /* 0x001fc800078e00ff */
[----:B------:R-:W-:Y:S01]  /*0e40*/  IMAD R13, R9, R10, R13 ;  /* 0x0000000a090d7224 */ /* 0x000fe200078e020d */
[----:B------:R-:W-:-:S05]  /*0e50*/  IADD3 R7, P0, PT, RZ, -R12, RZ ;  /* 0x8000000cff077210 */ /* 0x000fca0007f1e0ff */
[----:B------:R-:W-:-:S04]  /*0e60*/  IMAD.HI.U32 R12, R8, R7, RZ ;  /* 0x00000007080c7227 */ /* 0x000fc800078e00ff */
[----:B------:R-:W-:Y:S02]  /*0e70*/  IMAD.X R15, RZ, RZ, ~R13, P0 ;  /* 0x000000ffff0f7224 */ /* 0x000fe400000e0e0d */
[----:B------:R-:W-:Y:S02]  /*0e80*/  IMAD.MOV.U32 R13, RZ, RZ, R8 ;  /* 0x000000ffff0d7224 */ /* 0x000fe400078e0008 */
[-C--:B------:R-:W-:Y:S02]  /*0e90*/  IMAD R11, R9, R15.reuse, RZ ;  /* 0x0000000f090b7224 */ /* 0x080fe400078e02ff */
[----:B------:R-:W-:-:S04]  /*0ea0*/  IMAD.WIDE.U32 R12, P0, R8, R15, R12 ;  /* 0x0000000f080c7225 */ /* 0x000fc8000780000c */
[----:B------:R-:W-:-:S04]  /*0eb0*/  IMAD.HI.U32 R15, R9, R15, RZ ;  /* 0x0000000f090f7227 */ /* 0x000fc800078e00ff */
[----:B------:R-:W-:-:S04]  /*0ec0*/  IMAD.HI.U32 R12, P1, R9, R7, R12 ;  /* 0x00000007090c7227 */ /* 0x000fc8000782000c */
[----:B------:R-:W-:Y:S01]  /*0ed0*/  IMAD.X R4, R15, 0x1, R9, P0 ;  /* 0x000000010f047824 */ /* 0x000fe200000e0609 */
[----:B------:R-:W-:-:S04]  /*0ee0*/  IADD3 R13, P2, PT, R11, R12, RZ ;  /* 0x0000000c0b0d7210 */ /* 0x000fc80007f5e0ff */
[----:B------:R-:W-:Y:S01]  /*0ef0*/  IADD3.X R7, PT, PT, RZ, RZ, R4, P2, P1 ;  /* 0x000000ffff077210 */ /* 0x000fe200017e2404 */
[----:B------:R-:W-:-:S03]  /*0f00*/  IMAD.WIDE.U32 R8, R13, R10, RZ ;  /* 0x0000000a0d087225 */ /* 0x000fc600078e00ff */
[----:B------:R-:W-:Y:S01]  /*0f10*/  IADD3 R11, P0, PT, RZ, -R8, RZ ;  /* 0x80000008ff0b7210 */ /* 0x000fe20007f1e0ff */
[----:B------:R-:W-:Y:S02]  /*0f20*/  IMAD R8, R7, R10, R9 ;  /* 0x0000000a07087224 */ /* 0x000fe400078e0209 */
[----:B------:R-:W-:Y:S02]  /*0f30*/  IMAD.MOV.U32 R9, RZ, RZ, RZ ;  /* 0x000000ffff097224 */ /* 0x000fe400078e00ff */
[----:B------:R-:W-:-:S04]  /*0f40*/  IMAD.HI.U32 R12, R13, R11, RZ ;  /* 0x0000000b0d0c7227 */ /* 0x000fc800078e00ff */
[----:B------:R-:W-:-:S04]  /*0f50*/  IMAD.X R8, RZ, RZ, ~R8, P0 ;  /* 0x000000ffff087224 */ /* 0x000fc800000e0e08 */
[----:B------:R-:W-:-:S04]  /*0f60*/  IMAD.WIDE.U32 R12, P0, R13, R8, R12 ;  /* 0x000000080d0c7225 */ /* 0x000fc8000780000c */
[C---:B------:R-:W-:Y:S02]  /*0f70*/  IMAD R4, R7.reuse, R8, RZ ;  /* 0x0000000807047224 */ /* 0x040fe400078e02ff */
[----:B------:R-:W-:-:S04]  /*0f80*/  IMAD.HI.U32 R11, P1, R7, R11, R12 ;  /* 0x0000000b070b7227 */ /* 0x000fc8000782000c */
[----:B------:R-:W-:Y:S01]  /*0f90*/  IMAD.HI.U32 R8, R7, R8, RZ ;  /* 0x0000000807087227 */ /* 0x000fe200078e00ff */
[----:B------:R-:W-:-:S03]  /*0fa0*/  IADD3 R11, P2, PT, R4, R11, RZ ;  /* 0x0000000b040b7210 */ /* 0x000fc60007f5e0ff */
[----:B------:R-:W-:Y:S02]  /*0fb0*/  IMAD.X R7, R8, 0x1, R7, P0 ;  /* 0x0000000108077824 */ /* 0x000fe400000e0607 */
[----:B------:R-:W-:-:S03]  /*0fc0*/  IMAD.HI.U32 R8, R11, R5, RZ ;  /* 0x000000050b087227 */ /* 0x000fc600078e00ff */
[----:B------:R-:W-:Y:S01]  /*0fd0*/  IADD3.X R7, PT, PT, RZ, RZ, R7, P2, P1 ;  /* 0x000000ffff077210 */ /* 0x000fe200017e2407 */
[----:B------:R-:W-:-:S04]  /*0fe0*/  IMAD.WIDE.U32 R8, R11, R2, R8 ;  /* 0x000000020b087225 */ /* 0x000fc800078e0008 */
[C---:B------:R-:W-:Y:S02]  /*0ff0*/  IMAD R11, R7.reuse, R2, RZ ;  /* 0x00000002070b7224 */ /* 0x040fe400078e02ff */
[----:B------:R-:W-:-:S04]  /*1000*/  IMAD.HI.U32 R8, P0, R7, R5, R8 ;  /* 0x0000000507087227 */ /* 0x000fc80007800008 */
[----:B------:R-:W-:Y:S01]  /*1010*/  IMAD.HI.U32 R4, R7, R2, RZ ;  /* 0x0000000207047227 */ /* 0x000fe200078e00ff */
[----:B------:R-:W-:-:S03]  /*1020*/  IADD3 R7, P1, PT, R11, R8, RZ ;  /* 0x000000080b077210 */ /* 0x000fc60007f3e0ff */
[----:B------:R-:W-:Y:S02]  /*1030*/  IMAD.X R4, RZ, RZ, R4, P0 ;  /* 0x000000ffff047224 */ /* 0x000fe400000e0604 */
[----:B------:R-:W-:-:S04]  /*1040*/  IMAD.WIDE.U32 R8, R7, R10, RZ ;  /* 0x0000000a07087225 */ /* 0x000fc800078e00ff */
[----:B------:R-:W-:Y:S01]  /*1050*/  IMAD.X R11, RZ, RZ, R4, P1 ;  /* 0x000000ffff0b7224 */ /* 0x000fe200008e0604 */
[----:B------:R-:W-:-:S03]  /*1060*/  IADD3 R5, P0, PT, -R8, R5, RZ ;  /* 0x0000000508057210 */ /* 0x000fc60007f1e1ff */
[----:B------:R-:W-:-:S04]  /*1070*/  IMAD R9, R11, R10, R9 ;  /* 0x0000000a0b097224 */ /* 0x000fc800078e0209 */
[----:B------:R-:W-:Y:S01]  /*1080*/  IMAD.X R13, R2, 0x1, ~R9, P0 ;  /* 0x00000001020d7824 */ /* 0x000fe200000e0e09 */
[----:B------:R-:W-:Y:S02]  /*1090*/  ISETP.GE.U32.AND P0, PT, R5, R10, PT ;  /* 0x0000000a0500720c */ /* 0x000fe40003f06070 */
[----:B------:R-:W-:Y:S02]  /*10a0*/  IADD3 R2, P2, PT, R7, 0x1, RZ ;  /* 0x0000000107027810 */ /* 0x000fe40007f5e0ff */
[-C--:B------:R-:W-:Y:S02]  /*10b0*/  IADD3 R9, P1, PT, -R10, R5.reuse, RZ ;  /* 0x000000050a097210 */ /* 0x080fe40007f3e1ff */
[C---:B------:R-:W-:Y:S01]  /*10c0*/  ISETP.GE.U32.AND.EX P0, PT, R13.reuse, RZ, PT, P0 ;  /* 0x000000ff0d00720c */ /* 0x040fe20003f06100 */
[----:B------:R-:W-:Y:S01]  /*10d0*/  IMAD.X R4, RZ, RZ, R11, P2 ;  /* 0x000000ffff047224 */ /* 0x000fe200010e060b */
[----:B------:R-:W-:Y:S02]  /*10e0*/  IADD3.X R8, PT, PT, R13, -0x1, RZ, P1, !PT ;  /* 0xffffffff0d087810 */ /* 0x000fe40000ffe4ff */
[----:B------:R-:W-:-:S02]  /*10f0*/  SEL R9, R9, R5, P0 ;  /* 0x0000000509097207 */ /* 0x000fc40000000000 */
[----:B------:R-:W-:Y:S02]  /*1100*/  SEL R5, R2, R7, P0 ;  /* 0x0000000702057207 */ /* 0x000fe40000000000 */
[----:B------:R-:W-:Y:S02]  /*1110*/  SEL R7, R8, R13, P0 ;  /* 0x0000000d08077207 */ /* 0x000fe40000000000 */
[----:B------:R-:W-:Y:S02]  /*1120*/  SEL R4, R4, R11, P0 ;  /* 0x0000000b04047207 */ /* 0x000fe40000000000 */
[----:B------:R-:W-:Y:S02]  /*1130*/  ISETP.GE.U32.AND P0, PT, R9, R10, PT ;  /* 0x0000000a0900720c */ /* 0x000fe40003f06070 */
[----:B------:R-:W-:Y:S02]  /*1140*/  IADD3 R2, P2, PT, R5, 0x1, RZ ;  /* 0x0000000105027810 */ /* 0x000fe40007f5e0ff */
[----:B------:R-:W-:-:S02]  /*1150*/  ISETP.GE.U32.AND.EX P0, PT, R7, RZ, PT, P0 ;  /* 0x000000ff0700720c */ /* 0x000fc40003f06100 */
[----:B------:R-:W-:Y:S01]  /*1160*/  ISETP.NE.U32.AND P1, PT, R10, RZ, PT ;  /* 0x000000ff0a00720c */ /* 0x000fe20003f25070 */
[----:B------:R-:W-:Y:S01]  /*1170*/  IMAD.X R7, RZ, RZ, R4, P2 ;  /* 0x000000ffff077224 */ /* 0x000fe200010e0604 */
[----:B------:R-:W-:Y:S01]  /*1180*/  SEL R2, R2, R5, P0 ;  /* 0x0000000502027207 */ /* 0x000fe20000000000 */
[----:B------:R-:W-:Y:S01]  /*1190*/  IMAD.MOV.U32 R5, RZ, RZ, 0x0 ;  /* 0x00000000ff057424 */ /* 0x000fe200078e00ff */
[----:B------:R-:W-:Y:S02]  /*11a0*/  ISETP.NE.AND.EX P1, PT, RZ, RZ, PT, P1 ;  /* 0x000000ffff00720c */ /* 0x000fe40003f25310 */
[----:B------:R-:W-:Y:S02]  /*11b0*/  SEL R7, R7, R4, P0 ;  /* 0x0000000407077207 */ /* 0x000fe40000000000 */
[----:B------:R-:W-:Y:S02]  /*11c0*/  MOV R4, R0 ;  /* 0x0000000000047202 */ /* 0x000fe40000000f00 */
[----:B------:R-:W-:-:S02]  /*11d0*/  SEL R2, R2, 0xffffffff, P1 ;  /* 0xffffffff02027807 */ /* 0x000fc40000800000 */
[----:B------:R-:W-:Y:S01]  /*11e0*/  SEL R7, R7, 0xffffffff, P1 ;  /* 0xffffffff07077807 */ /* 0x000fe20000800000 */
[----:B------:R-:W-:Y:S06]  /*11f0*/  RET.REL.NODEC R4 `(_Z9hist_gmemPflPjiff) ;  /* 0xffffffec04807950 */ /* 0x000fec0003c3ffff */
        .weak           $__internal_1_$__cuda_sm3x_div_rn_noftz_f32_slowpath
        .type           $__internal_1_$__cuda_sm3x_div_rn_noftz_f32_slowpath,@function
        .size           $__internal_1_$__cuda_sm3x_div_rn_noftz_f32_slowpath,(.L_x_40 - $__internal_1_$__cuda_sm3x_div_rn_noftz_f32_slowpath)
$__internal_1_$__cuda_sm3x_div_rn_noftz_f32_slowpath:
[----:B------:R-:W-:Y:S01]  /*1200*/  SHF.R.U32.HI R5, RZ, 0x17, R0 ;  /* 0x00000017ff057819 */ /* 0x000fe20000011600 */
[----:B------:R-:W-:Y:S01]  /*1210*/  BSSY.RECONVERGENT B2, `(.L_x_27) ;  /* 0x0000065000027945 */ /* 0x000fe20003800200 */
[----:B------:R-:W-:Y:S02]  /*1220*/  SHF.R.U32.HI R8, RZ, 0x17, R13 ;  /* 0x00000017ff087819 */ /* 0x000fe4000001160d */
[----:B------:R-:W-:Y:S02]  /*1230*/  LOP3.LUT R5, R5, 0xff, RZ, 0xc0, !PT ;  /* 0x000000ff05057812 */ /* 0x000fe400078ec0ff */
[----:B------:R-:W-:-:S03]  /*1240*/  LOP3.LUT R8, R8, 0xff, RZ, 0xc0, !PT ;  /* 0x000000ff08087812 */ /* 0x000fc600078ec0ff */
[----:B------:R-:W-:Y:S02]  /*1250*/  VIADD R7, R5, 0xffffffff ;  /* 0xffffffff05077836 */ /* 0x000fe40000000000 */
[----:B------:R-:W-:-:S03]  /*1260*/  VIADD R2, R8, 0xffffffff ;  /* 0xffffffff08027836 */ /* 0x000fc60000000000 */
[----:B------:R-:W-:-:S04]  /*1270*/  ISETP.GT.U32.AND P1, PT, R7, 0xfd, PT ;  /* 0x000000fd0700780c */ /* 0x000fc80003f24070 */
[----:B------:R-:W-:Y:S01]  /*1280*/  ISETP.GT.U32.OR P1, PT, R2, 0xfd, P1 ;  /* 0x000000fd0200780c */ /* 0x000fe20000f24470 */
[----:B------:R-:W-:-:S12]  /*1290*/  IMAD.MOV.U32 R2, RZ, RZ, R0 ;  /* 0x000000ffff027224 */ /* 0x000fd800078e0000 */
[----:B------:R-:W-:Y:S01]  /*12a0*/  @!P1 IMAD.MOV.U32 R7, RZ, RZ, RZ ;  /* 0x000000ffff079224 */ /* 0x000fe200078e00ff */
[----:B------:R-:W-:Y:S06]  /*12b0*/  @!P1 BRA `(.L_x_28) ;  /* 0x0000000000649947 */ /* 0x000fec0003800000 */
[----:B------:R-:W-:Y:S02]  /*12c0*/  FSETP.GTU.FTZ.AND P1, PT, |R13|, +INF , PT ;  /* 0x7f8000000d00780b */ /* 0x000fe40003f3c200 */
[----:B------:R-:W-:-:S04]  /*12d0*/  FSETP.GTU.FTZ.AND P2, PT, |R0|, +INF , PT ;  /* 0x7f8000000000780b */ /* 0x000fc80003f5c200 */
[----:B------:R-:W-:-:S13]  /*12e0*/  PLOP3.LUT P1, PT, P1, P2, PT, 0xf8, 0x8f ;  /* 0x00000000008f781c */ /* 0x000fda0000f25f70 */
[----:B------:R-:W-:Y:S05]  /*12f0*/  @P1 BRA `(.L_x_29) ;  /* 0x0000000400541947 */ /* 0x000fea0003800000 */
[----:B------:R-:W-:-:S13]  /*1300*/  LOP3.LUT P1, RZ, R2, 0x7fffffff, R13, 0xc8, !PT ;  /* 0x7fffffff02ff7812 */ /* 0x000fda000782c80d */
[----:B------:R-:W-:Y:S05]  /*1310*/  @!P1 BRA `(.L_x_30) ;  /* 0x0000000400449947 */ /* 0x000fea0003800000 */
[C---:B------:R-:W-:Y:S02]  /*1320*/  FSETP.NEU.FTZ.AND P3, PT, |R13|.reuse, +INF , PT ;  /* 0x7f8000000d00780b */ /* 0x040fe40003f7d200 */
[----:B------:R-:W-:Y:S02]  /*1330*/  FSETP.NEU.FTZ.AND P2, PT, |R0|, +INF , PT ;  /* 0x7f8000000000780b */ /* 0x000fe40003f5d200 */
[----:B------:R-:W-:-:S11]  /*1340*/  FSETP.NEU.FTZ.AND P1, PT, |R13|, +INF , PT ;  /* 0x7f8000000d00780b */ /* 0x000fd60003f3d200 */
[----:B------:R-:W-:Y:S05]  /*1350*/  @!P2 BRA !P3, `(.L_x_30) ;  /* 0x000000040034a947 */ /* 0x000fea0005800000 */
[----:B------:R-:W-:-:S04]  /*1360*/  LOP3.LUT P3, RZ, R13, 0x7fffffff, RZ, 0xc0, !PT ;  /* 0x7fffffff0dff7812 */ /* 0x000fc8000786c0ff */
[----:B------:R-:W-:-:S13]  /*1370*/  PLOP3.LUT P2, PT, P2, P3, PT, 0x2f, 0xf2 ;  /* 0x0000000000f2781c */ /* 0x000fda0001746577 */
[----:B------:R-:W-:Y:S05]  /*1380*/  @P2 BRA `(.L_x_31) ;  /* 0x0000000400202947 */ /* 0x000fea0003800000 */
[----:B------:R-:W-:-:S04]  /*1390*/  LOP3.LUT P2, RZ, R2, 0x7fffffff, RZ, 0xc0, !PT ;  /* 0x7fffffff02ff7812 */ /* 0x000fc8000784c0ff */
[----:B------:R-:W-:-:S13]  /*13a0*/  PLOP3.LUT P1, PT, P1, P2, PT, 0x2f, 0xf2 ;  /* 0x0000000000f2781c */ /* 0x000fda0000f24577 */
[----:B------:R-:W-:Y:S05]  /*13b0*/  @P1 BRA `(.L_x_32) ;  /* 0x0000000400081947 */ /* 0x000fea0003800000 */
[----:B------:R-:W-:-:S05]  /*13c0*/  VIADD R7, R8, 0xffffffff ;  /* 0xffffffff08077836 */ /* 0x000fca0000000000 */
[----:B------:R-:W-:Y:S01]  /*13d0*/  ISETP.GE.AND P1, PT, R7, RZ, PT ;  /* 0x000000ff0700720c */ /* 0x000fe20003f26270 */
[----:B------:R-:W-:-:S05]  /*13e0*/  VIADD R7, R5, 0xffffffff ;  /* 0xffffffff05077836 */ /* 0x000fca0000000000 */
[----:B------:R-:W-:-:S07]  /*13f0*/  ISETP.GE.AND P2, PT, R7, RZ, PT ;  /* 0x000000ff0700720c */ /* 0x000fce0003f46270 */
[----:B------:R-:W-:Y:S02]  /*1400*/  @P1 IMAD.MOV.U32 R7, RZ, RZ, RZ ;  /* 0x000000ffff071224 */ /* 0x000fe400078e00ff */
[----:B------:R-:W-:Y:S01]  /*1410*/  @!P1 FFMA R13, R13, 1.84467440737095516160e+19, RZ ;  /* 0x5f8000000d0d9823 */ /* 0x000fe200000000ff */
[----:B------:R-:W-:-:S03]  /*1420*/  @!P1 IMAD.MOV.U32 R7, RZ, RZ, -0x40 ;  /* 0xffffffc0ff079424 */ /* 0x000fc600078e00ff */
[----:B------:R-:W-:Y:S01]  /*1430*/  @!P2 FFMA R2, R0, 1.84467440737095516160e+19, RZ ;  /* 0x5f8000000002a823 */ /* 0x000fe200000000ff */
[----:B------:R-:W-:-:S07]  /*1440*/  @!P2 VIADD R7, R7, 0x40 ;  /* 0x000000400707a836 */ /* 0x000fce0000000000 */
.L_x_28:
[----:B------:R-:W-:Y:S01]  /*1450*/  LEA R23, R5, 0xc0800000, 0x17 ;  /* 0xc080000005177811 */ /* 0x000fe200078eb8ff */
[----:B------:R-:W-:Y:S01]  /*1460*/  VIADD R8, R8, 0xffffff81 ;  /* 0xffffff8108087836 */ /* 0x000fe20000000000 */
[----:B------:R-:W-:Y:S02]  /*1470*/  BSSY.RECONVERGENT B3, `(.L_x_33) ;  /* 0x0000035000037945 */ /* 0x000fe40003800200 */
[----:B------:R-:W-:Y:S01]  /*1480*/  IADD3 R23, PT, PT, -R23, R2, RZ ;  /* 0x0000000217177210 */ /* 0x000fe20007ffe1ff */
[C---:B------:R-:W-:Y:S01]  /*1490*/  IMAD R2, R8.reuse, -0x800000, R13 ;  /* 0xff80000008027824 */ /* 0x040fe200078e020d */
[----:B------:R-:W-:Y:S02]  /*14a0*/  IADD3 R8, PT, PT, R8, 0x7f, -R5 ;  /* 0x0000007f08087810 */ /* 0x000fe40007ffe805 */
[----:B------:R-:W0:Y:S01]  /*14b0*/  MUFU.RCP R12, R23 ;  /* 0x00000017000c7308 */ /* 0x000e220000001000 */
[----:B------:R-:W-:Y:S02]  /*14c0*/  FADD.FTZ R11, -R23, -RZ ;  /* 0x800000ff170b7221 */ /* 0x000fe40000010100 */
[----:B------:R-:W-:-:S02]  /*14d0*/  IMAD.IADD R7, R8, 0x1, R7 ;  /* 0x0000000108077824 */ /* 0x000fc400078e0207 */
[----:B0-----:R-:W-:-:S04]  /*14e0*/  FFMA R9, R12, R11, 1 ;  /* 0x3f8000000c097423 */ /* 0x001fc8000000000b */
[----:B------:R-:W-:-:S04]  /*14f0*/  FFMA R9, R12, R9, R12 ;  /* 0x000000090c097223 */ /* 0x000fc8000000000c */
[----:B------:R-:W-:-:S04]  /*1500*/  FFMA R12, R2, R9, RZ ;  /* 0x00000009020c7223 */ /* 0x000fc800000000ff */
[----:B------:R-:W-:-:S04]  /*1510*/  FFMA R13, R11, R12, R2 ;  /* 0x0000000c0b0d7223 */ /* 0x000fc80000000002 */
[----:B------:R-:W-:-:S04]  /*1520*/  FFMA R12, R9, R13, R12 ;  /* 0x0000000d090c7223 */ /* 0x000fc8000000000c */
[----:B------:R-:W-:-:S04]  /*1530*/  FFMA R11, R11, R12, R2 ;  /* 0x0000000c0b0b7223 */ /* 0x000fc80000000002 */
[----:B------:R-:W-:-:S05]  /*1540*/  FFMA R2, R9, R11, R12 ;  /* 0x0000000b09027223 */ /* 0x000fca000000000c */
[----:B------:R-:W-:-:S04]  /*1550*/  SHF.R.U32.HI R5, RZ, 0x17, R2 ;  /* 0x00000017ff057819 */ /* 0x000fc80000011602 */
[----:B------:R-:W-:-:S05]  /*1560*/  LOP3.LUT R8, R5, 0xff, RZ, 0xc0, !PT ;  /* 0x000000ff05087812 */ /* 0x000fca00078ec0ff */
[----:B------:R-:W-:-:S04]  /*1570*/  IMAD.IADD R5, R8, 0x1, R7 ;  /* 0x0000000108057824 */ /* 0x000fc800078e0207 */
[----:B------:R-:W-:-:S05]  /*1580*/  VIADD R8, R5, 0xffffffff ;  /* 0xffffffff05087836 */ /* 0x000fca0000000000 */
[----:B------:R-:W-:-:S13]  /*1590*/  ISETP.GE.U32.AND P1, PT, R8, 0xfe, PT ;  /* 0x000000fe0800780c */ /* 0x000fda0003f26070 */
[----:B------:R-:W-:Y:S05]  /*15a0*/  @!P1 BRA `(.L_x_34) ;  /* 0x0000000000809947 */ /* 0x000fea0003800000 */
[----:B------:R-:W-:-:S13]  /*15b0*/  ISETP.GT.AND P1, PT, R5, 0xfe, PT ;  /* 0x000000fe0500780c */ /* 0x000fda0003f24270 */
[----:B------:R-:W-:Y:S05]  /*15c0*/  @P1 BRA `(.L_x_35) ;  /* 0x00000000006c1947 */ /* 0x000fea0003800000 */
[----:B------:R-:W-:-:S13]  /*15d0*/  ISETP.GE.AND P1, PT, R5, 0x1, PT ;  /* 0x000000010500780c */ /* 0x000fda0003f26270 */
[----:B------:R-:W-:Y:S05]  /*15e0*/  @P1 BRA `(.L_x_36) ;  /* 0x0000000000741947 */ /* 0x000fea0003800000 */
[----:B------:R-:W-:Y:S02]  /*15f0*/  ISETP.GE.AND P1, PT, R5, -0x18, PT ;  /* 0xffffffe80500780c */ /* 0x000fe40003f26270 */
[----:B------:R-:W-:-:S11]  /*1600*/  LOP3.LUT R2, R2, 0x80000000, RZ, 0xc0, !PT ;  /* 0x8000000002027812 */ /* 0x000fd600078ec0ff */
[----:B------:R-:W-:Y:S05]  /*1610*/  @!P1 BRA `(.L_x_36) ;  /* 0x0000000000689947 */ /* 0x000fea0003800000 */
[CCC-:B------:R-:W-:Y:S01]  /*1620*/  FFMA.RZ R7, R9.reuse, R11.reuse, R12.reuse ;  /* 0x0000000b09077223 */ /* 0x1c0fe2000000c00c */
[CCC-:B------:R-:W-:Y:S01]  /*1630*/  FFMA.RP R8, R9.reuse, R11.reuse, R12.reuse ;  /* 0x0000000b09087223 */ /* 0x1c0fe2000000800c */
[----:B------:R-:W-:Y:S01]  /*1640*/  FFMA.RM R11, R9, R11, R12 ;  /* 0x0000000b090b7223 */ /* 0x000fe2000000400c */
[C---:B------:R-:W-:Y:S01]  /*1650*/  VIADD R9, R5.reuse, 0x20 ;  /* 0x0000002005097836 */ /* 0x040fe20000000000 */
[----:B------:R-:W-:Y:S02]  /*1660*/  ISETP.NE.AND P3, PT, R5, RZ, PT ;  /* 0x000000ff0500720c */ /* 0x000fe40003f65270 */
[----:B------:R-:W-:Y:S02]  /*1670*/  LOP3.LUT R7, R7, 0x7fffff, RZ, 0xc0, !PT ;  /* 0x007fffff07077812 */ /* 0x000fe400078ec0ff */
[----:B------:R-:W-:Y:S01]  /*1680*/  ISETP.NE.AND P2, PT, R5, RZ, PT ;  /* 0x000000ff0500720c */ /* 0x000fe20003f45270 */
[----:B------:R-:W-:Y:S01]  /*1690*/  IMAD.MOV R5, RZ, RZ, -R5 ;  /* 0x000000ffff057224 */ /* 0x000fe200078e0a05 */
[----:B------:R-:W-:-:S02]  /*16a0*/  LOP3.LUT R12, R7, 0x800000, RZ, 0xfc, !PT ;  /* 0x00800000070c7812 */ /* 0x000fc400078efcff */
[----:B------:R-:W-:Y:S02]  /*16b0*/  FSETP.NEU.FTZ.AND P1, PT, R8, R11, PT ;  /* 0x0000000b0800720b */ /* 0x000fe40003f3d000 */
[----:B------:R-:W-:Y:S02]  /*16c0*/  SHF.L.U32 R9, R12, R9, RZ ;  /* 0x000000090c097219 */ /* 0x000fe400000006ff */
[----:B------:R-:W-:Y:S02]  /*16d0*/  SEL R5, R5, RZ, P3 ;  /* 0x000000ff05057207 */ /* 0x000fe40001800000 */
[----:B------:R-:W-:Y:S02]  /*16e0*/  ISETP.NE.AND P2, PT, R9, RZ, P2 ;  /* 0x000000ff0900720c */ /* 0x000fe40001745270 */
[----:B------:R-:W-:Y:S02]  /*16f0*/  SHF.R.U32.HI R12, RZ, R5, R12 ;  /* 0x00000005ff0c7219 */ /* 0x000fe4000001160c */
[----:B------:R-:W-:-:S02]  /*1700*/  PLOP3.LUT P1, PT, P1, P2, PT, 0xf8, 0x8f ;  /* 0x00000000008f781c */ /* 0x000fc40000f25f70 */
[----:B------:R-:W-:Y:S02]  /*1710*/  SHF.R.U32.HI R5, RZ, 0x1, R12 ;  /* 0x00000001ff057819 */ /* 0x000fe4000001160c */
[----:B------:R-:W-:-:S04]  /*1720*/  SEL R8, RZ, 0x1, !P1 ;  /* 0x00000001ff087807 */ /* 0x000fc80004800000 */
[----:B------:R-:W-:-:S04]  /*1730*/  LOP3.LUT R7, R8, 0x1, R5, 0xf8, !PT ;  /* 0x0000000108077812 */ /* 0x000fc800078ef805 */
[----:B------:R-:W-:-:S05]  /*1740*/  LOP3.LUT R12, R7, R12, RZ, 0xc0, !PT ;  /* 0x0000000c070c7212 */ /* 0x000fca00078ec0ff */
[----:B------:R-:W-:-:S05]  /*1750*/  IMAD.IADD R5, R5, 0x1, R12 ;  /* 0x0000000105057824 */ /* 0x000fca00078e020c */
[----:B------:R-:W-:Y:S01]  /*1760*/  LOP3.LUT R2, R5, R2, RZ, 0xfc, !PT ;  /* 0x0000000205027212 */ /* 0x000fe200078efcff */
[----:B------:R-:W-:Y:S06]  /*1770*/  BRA `(.L_x_36) ;  /* 0x0000000000107947 */ /* 0x000fec0003800000 */
.L_x_35:
[----:B------:R-:W-:-:S04]  /*1780*/  LOP3.LUT R2, R2, 0x80000000, RZ, 0xc0, !PT ;  /* 0x8000000002027812 */ /* 0x000fc800078ec0ff */
[----:B------:R-:W-:Y:S01]  /*1790*/  LOP3.LUT R2, R2, 0x7f800000, RZ, 0xfc, !PT ;  /* 0x7f80000002027812 */ /* 0x000fe200078efcff */
[----:B------:R-:W-:Y:S06]  /*17a0*/  BRA `(.L_x_36) ;  /* 0x0000000000047947 */ /* 0x000fec0003800000 */
.L_x_34:
[----:B------:R-:W-:-:S07]  /*17b0*/  IMAD R2, R7, 0x800000, R2 ;  /* 0x0080000007027824 */ /* 0x000fce00078e0202 */
.L_x_36:
[----:B------:R-:W-:Y:S05]  /*17c0*/  BSYNC.RECONVERGENT B3 ;  /* 0x0000000000037941 */ /* 0x000fea0003800200 */
.L_x_33:
[----:B------:R-:W-:Y:S05]  /*17d0*/  BRA `(.L_x_37) ;  /* 0x0000000000207947 */ /* 0x000fea0003800000 */
.L_x_32:
[----:B------:R-:W-:-:S04]  /*17e0*/  LOP3.LUT R2, R2, 0x80000000, R13, 0x48, !PT ;  /* 0x8000000002027812 */ /* 0x000fc800078e480d */
[----:B------:R-:W-:Y:S01]  /*17f0*/  LOP3.LUT R2, R2, 0x7f800000, RZ, 0xfc, !PT ;  /* 0x7f80000002027812 */ /* 0x000fe200078efcff */
[----:B------:R-:W-:Y:S06]  /*1800*/  BRA `(.L_x_37) ;  /* 0x0000000000147947 */ /* 0x000fec0003800000 */
.L_x_31:
[----:B------:R-:W-:Y:S01]  /*1810*/  LOP3.LUT R2, R2, 0x80000000, R13, 0x48, !PT ;  /* 0x8000000002027812 */ /* 0x000fe200078e480d */
[----:B------:R-:W-:Y:S06]  /*1820*/  BRA `(.L_x_37) ;  /* 0x00000000000c7947 */ /* 0x000fec0003800000 */
.L_x_30:
[----:B------:R-:W0:Y:S01]  /*1830*/  MUFU.RSQ R2, -QNAN ;  /* 0xffc0000000027908 */ /* 0x000e220000001400 */
[----:B------:R-:W-:Y:S05]  /*1840*/  BRA `(.L_x_37) ;  /* 0x0000000000047947 */ /* 0x000fea0003800000 */
.L_x_29:
[----:B------:R-:W-:-:S07]  /*1850*/  FADD.FTZ R2, R13, R0 ;  /* 0x000000000d027221 */ /* 0x000fce0000010000 */
.L_x_37:
[----:B------:R-:W-:Y:S05]  /*1860*/  BSYNC.RECONVERGENT B2 ;  /* 0x0000000000027941 */ /* 0x000fea0003800200 */
.L_x_27:
[----:B------:R-:W-:-:S04]  /*1870*/  IMAD.MOV.U32 R5, RZ, RZ, 0x0 ;  /* 0x00000000ff057424 */ /* 0x000fc800078e00ff */
[----:B0-----:R-:W-:Y:S05]  /*1880*/  RET.REL.NODEC R4 `(_Z9hist_gmemPflPjiff) ;  /* 0xffffffe404dc7950 */ /* 0x001fea0003c3ffff */
.L_x_38:
[----:B------:R-:W-:-:S00]  /*1890*/  BRA `(.L_x_38) ;  /* 0xfffffffc00fc7947 */ /* 0x000fc0000383ffff */
[----:B------:R-:W-:-:S00]  /*18a0*/  NOP ;  /* 0x0000000000007918 */ /* 0x000fc00000000000 */
        /* <DEDUP_REMOVED lines=13> */
.L_x_40:


//--------------------- .nv.shared.reserved.0     --------------------------
	.section	.nv.shared.reserved.0,"aw",@nobits
	.weak		__nv_reservedSMEM_offset_0_alias
	.size		__nv_reservedSMEM_offset_0_alias, 0, 64
	.other		__nv_reservedSMEM_offset_0_alias,@"STO_CUDA_RESERVED_SHARED STV_DEFAULT"
__nv_reservedSMEM_offset_0_alias:
	.zero		0
	.zero		64


//--------------------- .nv.constant0._Z9hist_gmemPflPjiff --------------------------
	.section	.nv.constant0._Z9hist_gmemPflPjiff,"a",@progbits
	.sectionflags	@""
	.align	4
.nv.constant0._Z9hist_gmemPflPjiff:
	.zero		932


//--------------------- SYMBOLS --------------------------

	.type		.nv.reservedSmem.offset0,@object
	.size		.nv.reservedSmem.offset0,0x4
